//
// Generated by NVIDIA NVVM Compiler
//
// Compiler Build ID: CL-36424714
// Cuda compilation tools, release 13.0, V13.0.88
// Based on NVVM 20.0.0
//

.version 9.0
.target sm_100
.address_size 64

	// .globl	_Z9matrixAddPKlS0_Plii
// _ZZ19matrixAdd_coalescedPKlS0_PliiE8A_shared has been demoted
// _ZZ19matrixAdd_coalescedPKlS0_PliiE8B_shared has been demoted

.visible .entry _Z9matrixAddPKlS0_Plii(
	.param .u64 .ptr .align 1 _Z9matrixAddPKlS0_Plii_param_0,
	.param .u64 .ptr .align 1 _Z9matrixAddPKlS0_Plii_param_1,
	.param .u64 .ptr .align 1 _Z9matrixAddPKlS0_Plii_param_2,
	.param .u32 _Z9matrixAddPKlS0_Plii_param_3,
	.param .u32 _Z9matrixAddPKlS0_Plii_param_4
)
{
	.reg .pred 	%p<4>;
	.reg .b32 	%r<12>;
	.reg .b64 	%rd<14>;

	ld.param.u64 	%rd1, [_Z9matrixAddPKlS0_Plii_param_0];
	ld.param.u64 	%rd2, [_Z9matrixAddPKlS0_Plii_param_1];
	ld.param.u64 	%rd3, [_Z9matrixAddPKlS0_Plii_param_2];
	ld.param.u32 	%r4, [_Z9matrixAddPKlS0_Plii_param_3];
	ld.param.u32 	%r3, [_Z9matrixAddPKlS0_Plii_param_4];
	mov.u32 	%r5, %ctaid.y;
	mov.u32 	%r6, %ntid.y;
	mov.u32 	%r7, %tid.y;
	mad.lo.s32 	%r1, %r5, %r6, %r7;
	mov.u32 	%r8, %ctaid.x;
	mov.u32 	%r9, %ntid.x;
	mov.u32 	%r10, %tid.x;
	mad.lo.s32 	%r2, %r8, %r9, %r10;
	setp.ge.s32 	%p1, %r1, %r4;
	setp.ge.s32 	%p2, %r2, %r3;
	or.pred  	%p3, %p1, %p2;
	@%p3 bra 	$L__BB0_2;
	cvta.to.global.u64 	%rd4, %rd1;
	cvta.to.global.u64 	%rd5, %rd2;
	cvta.to.global.u64 	%rd6, %rd3;
	mad.lo.s32 	%r11, %r3, %r1, %r2;
	mul.wide.s32 	%rd7, %r11, 8;
	add.s64 	%rd8, %rd4, %rd7;
	ld.global.u64 	%rd9, [%rd8];
	add.s64 	%rd10, %rd5, %rd7;
	ld.global.u64 	%rd11, [%rd10];
	add.s64 	%rd12, %rd11, %rd9;
	add.s64 	%rd13, %rd6, %rd7;
	st.global.u64 	[%rd13], %rd12;
$L__BB0_2:
	ret;

}
	// .globl	_Z19matrixAdd_coalescedPKlS0_Plii
.visible .entry _Z19matrixAdd_coalescedPKlS0_Plii(
	.param .u64 .ptr .align 1 _Z19matrixAdd_coalescedPKlS0_Plii_param_0,
	.param .u64 .ptr .align 1 _Z19matrixAdd_coalescedPKlS0_Plii_param_1,
	.param .u64 .ptr .align 1 _Z19matrixAdd_coalescedPKlS0_Plii_param_2,
	.param .u32 _Z19matrixAdd_coalescedPKlS0_Plii_param_3,
	.param .u32 _Z19matrixAdd_coalescedPKlS0_Plii_param_4
)
{
	.reg .pred 	%p<4>;
	.reg .b32 	%r<23>;
	.reg .b64 	%rd<15>;
	// demoted variable
	.shared .align 4 .b8 _ZZ19matrixAdd_coalescedPKlS0_PliiE8A_shared[1024];
	// demoted variable
	.shared .align 4 .b8 _ZZ19matrixAdd_coalescedPKlS0_PliiE8B_shared[1024];
	ld.param.u64 	%rd2, [_Z19matrixAdd_coalescedPKlS0_Plii_param_0];
	ld.param.u64 	%rd3, [_Z19matrixAdd_coalescedPKlS0_Plii_param_1];
	ld.param.u64 	%rd1, [_Z19matrixAdd_coalescedPKlS0_Plii_param_2];
	ld.param.u32 	%r4, [_Z19matrixAdd_coalescedPKlS0_Plii_param_3];
	ld.param.u32 	%r5, [_Z19matrixAdd_coalescedPKlS0_Plii_param_4];
	cvta.to.global.u64 	%rd4, %rd3;
	cvta.to.global.u64 	%rd5, %rd2;
	mov.u32 	%r6, %ctaid.y;
	mov.u32 	%r7, %ntid.y;
	mov.u32 	%r8, %tid.y;
	mad.lo.s32 	%r9, %r6, %r7, %r8;
	mov.u32 	%r10, %ctaid.x;
	mov.u32 	%r11, %ntid.x;
	mov.u32 	%r12, %tid.x;
	mad.lo.s32 	%r13, %r10, %r11, %r12;
	mad.lo.s32 	%r1, %r5, %r9, %r13;
	mul.wide.s32 	%rd6, %r1, 8;
	add.s64 	%rd7, %rd5, %rd6;
	ld.global.u64 	%rd8, [%rd7];
	shl.b32 	%r14, %r8, 6;
	mov.u32 	%r15, _ZZ19matrixAdd_coalescedPKlS0_PliiE8A_shared;
	add.s32 	%r16, %r15, %r14;
	shl.b32 	%r17, %r12, 2;
	add.s32 	%r2, %r16, %r17;
	st.shared.u32 	[%r2], %rd8;
	add.s64 	%rd9, %rd4, %rd6;
	ld.global.u64 	%rd10, [%rd9];
	mov.u32 	%r18, _ZZ19matrixAdd_coalescedPKlS0_PliiE8B_shared;
	add.s32 	%r19, %r18, %r14;
	add.s32 	%r3, %r19, %r17;
	st.shared.u32 	[%r3], %rd10;
	bar.sync 	0;
	setp.ge.s32 	%p1, %r9, %r4;
	setp.ge.s32 	%p2, %r13, %r5;
	or.pred  	%p3, %p1, %p2;
	@%p3 bra 	$L__BB1_2;
	cvta.to.global.u64 	%rd11, %rd1;
	ld.shared.u32 	%r20, [%r2];
	ld.shared.u32 	%r21, [%r3];
	add.s32 	%r22, %r21, %r20;
	cvt.s64.s32 	%rd12, %r22;
	add.s64 	%rd14, %rd11, %rd6;
	st.global.u64 	[%rd14], %rd12;
$L__BB1_2:
	ret;

}


// ===== COMPILED SASS (sm_100) =====

	.target	sm_100

	.elftype	@"ET_EXEC"


//--------------------- .note.nv.tkinfo           --------------------------
	.section	.note.nv.tkinfo,"",@"SHT_NOTE"
	.sectionflags	@"SHF_NOTE_NV_TKINFO"
	.tkinfo
        /*0018*/ 	.word	0x00000002
        /*0030*/ 	.string	""
        /*0030*/ 	.string	"ptxas"
        /*0030*/ 	.string	"Cuda compilation tools, release 13.0, V13.0.88"
        /*0030*/ 	.string	"Build cuda_13.0.r13.0/compiler.36424714_0"
        /*0030*/ 	.string	"-arch sm_100 -m 64 "



//--------------------- .note.nv.cuinfo           --------------------------
	.section	.note.nv.cuinfo,"",@"SHT_NOTE"
	.sectionflags	@"SHF_NOTE_NV_CUINFO"
        /*0018*/ 	.short	0x0002
        /*001a*/ 	.short	0x0064
        /*001c*/ 	.short	0x0082
	.zero		2


//--------------------- .nv.info                  --------------------------
	.section	.nv.info,"",@"SHT_CUDA_INFO"
	.align	4


	//----- nvinfo : EIATTR_REGCOUNT
	.align		4
        /*0000*/ 	.byte	0x04, 0x2f
        /*0002*/ 	.short	(.L_1 - .L_0)
	.align		4
.L_0:
        /*0004*/ 	.word	index@(_Z9matrixAddPKlS0_Plii)
        /*0008*/ 	.word	0x0000000e


	//----- nvinfo : EIATTR_FRAME_SIZE
	.align		4
.L_1:
        /*000c*/ 	.byte	0x04, 0x11
        /*000e*/ 	.short	(.L_3 - .L_2)
	.align		4
.L_2:
        /*0010*/ 	.word	index@(_Z9matrixAddPKlS0_Plii)
        /*0014*/ 	.word	0x00000000


	//----- nvinfo : EIATTR_REGCOUNT
	.align		4
.L_3:
        /*0018*/ 	.byte	0x04, 0x2f
        /*001a*/ 	.short	(.L_5 - .L_4)
	.align		4
.L_4:
        /*001c*/ 	.word	index@(_Z19matrixAdd_coalescedPKlS0_Plii)
        /*0020*/ 	.word	0x00000010


	//----- nvinfo : EIATTR_FRAME_SIZE
	.align		4
.L_5:
        /*0024*/ 	.byte	0x04, 0x11
        /*0026*/ 	.short	(.L_7 - .L_6)
	.align		4
.L_6:
        /*0028*/ 	.word	index@(_Z19matrixAdd_coalescedPKlS0_Plii)
        /*002c*/ 	.word	0x00000000


	//----- nvinfo : EIATTR_MIN_STACK_SIZE
	.align		4
.L_7:
        /*0030*/ 	.byte	0x04, 0x12
        /*0032*/ 	.short	(.L_9 - .L_8)
	.align		4
.L_8:
        /*0034*/ 	.word	index@(_Z19matrixAdd_coalescedPKlS0_Plii)
        /*0038*/ 	.word	0x00000000


	//----- nvinfo : EIATTR_MIN_STACK_SIZE
	.align		4
.L_9:
        /*003c*/ 	.byte	0x04, 0x12
        /*003e*/ 	.short	(.L_11 - .L_10)
	.align		4
.L_10:
        /*0040*/ 	.word	index@(_Z9matrixAddPKlS0_Plii)
        /*0044*/ 	.word	0x00000000
.L_11:


//--------------------- .nv.compat                --------------------------
	.section	.nv.compat,"",@"SHT_CUDA_COMPAT_INFO"
	.align	4
        /*0000*/ 	.byte	0x02, 0x09, 0x00, 0x00, 0x02, 0x02, 0x01, 0x00, 0x02, 0x05, 0x05, 0x00, 0x03, 0x07, 0x01, 0x01
        /*0010*/ 	.byte	0x02, 0x03, 0x00, 0x00, 0x02, 0x06, 0x01, 0x00, 0x04, 0x0b, 0x08, 0x00, 0x09, 0x00, 0x00, 0x00
        /*0020*/ 	.byte	0x00, 0x00, 0x00, 0x00


//--------------------- .nv.info._Z19matrixAdd_coalescedPKlS0_Plii --------------------------
	.section	.nv.info._Z19matrixAdd_coalescedPKlS0_Plii,"",@"SHT_CUDA_INFO"
	.sectionflags	@""
	.align	4


	//----- nvinfo : EIATTR_CUDA_API_VERSION
	.align		4
        /*0000*/ 	.byte	0x04, 0x37
        /*0002*/ 	.short	(.L_13 - .L_12)
.L_12:
        /*0004*/ 	.word	0x00000082


	//----- nvinfo : EIATTR_KPARAM_INFO
	.align		4
.L_13:
        /*0008*/ 	.byte	0x04, 0x17
        /*000a*/ 	.short	(.L_15 - .L_14)
.L_14:
        /*000c*/ 	.word	0x00000000
        /*0010*/ 	.short	0x0004
        /*0012*/ 	.short	0x001c
        /*0014*/ 	.byte	0x00, 0xf0, 0x11, 0x00


	//----- nvinfo : EIATTR_KPARAM_INFO
	.align		4
.L_15:
        /*0018*/ 	.byte	0x04, 0x17
        /*001a*/ 	.short	(.L_17 - .L_16)
.L_16:
        /*001c*/ 	.word	0x00000000
        /*0020*/ 	.short	0x0003
        /*0022*/ 	.short	0x0018
        /*0024*/ 	.byte	0x00, 0xf0, 0x11, 0x00


	//----- nvinfo : EIATTR_KPARAM_INFO
	.align		4
.L_17:
        /*0028*/ 	.byte	0x04, 0x17
        /*002a*/ 	.short	(.L_19 - .L_18)
.L_18:
        /*002c*/ 	.word	0x00000000
        /*0030*/ 	.short	0x0002
        /*0032*/ 	.short	0x0010
        /*0034*/ 	.byte	0x00, 0xf5, 0x21, 0x00


	//----- nvinfo : EIATTR_KPARAM_INFO
	.align		4
.L_19:
        /*0038*/ 	.byte	0x04, 0x17
        /*003a*/ 	.short	(.L_21 - .L_20)
.L_20:
        /*003c*/ 	.word	0x00000000
        /*0040*/ 	.short	0x0001
        /*0042*/ 	.short	0x0008
        /*0044*/ 	.byte	0x00, 0xf5, 0x21, 0x00


	//----- nvinfo : EIATTR_KPARAM_INFO
	.align		4
.L_21:
        /*0048*/ 	.byte	0x04, 0x17
        /*004a*/ 	.short	(.L_23 - .L_22)
.L_22:
        /*004c*/ 	.word	0x00000000
        /*0050*/ 	.short	0x0000
        /*0052*/ 	.short	0x0000
        /*0054*/ 	.byte	0x00, 0xf5, 0x21, 0x00


	//----- nvinfo : EIATTR_SPARSE_MMA_MASK
	.align		4
.L_23:
        /*0058*/ 	.byte	0x03, 0x50
        /*005a*/ 	.short	0x0000


	//----- nvinfo : EIATTR_MAXREG_COUNT
	.align		4
        /*005c*/ 	.byte	0x03, 0x1b
        /*005e*/ 	.short	0x00ff


	//----- nvinfo : EIATTR_NUM_BARRIERS
	.align		4
        /*0060*/ 	.byte	0x02, 0x4c
        /*0062*/ 	.byte	0x01
	.zero		1


	//----- nvinfo : EIATTR_MERCURY_ISA_VERSION
	.align		4
        /*0064*/ 	.byte	0x03, 0x5f
        /*0066*/ 	.short	0x0101


	//----- nvinfo : EIATTR_VRC_CTA_INIT_COUNT
	.align		4
        /*0068*/ 	.byte	0x02, 0x4a
	.zero		1
	.zero		1


	//----- nvinfo : EIATTR_EXIT_INSTR_OFFSETS
	.align		4
        /*006c*/ 	.byte	0x04, 0x1c
        /*006e*/ 	.short	(.L_25 - .L_24)


	//   ....[0]....
.L_24:
        /*0070*/ 	.word	0x00000210


	//   ....[1]....
        /*0074*/ 	.word	0x00000290


	//----- nvinfo : EIATTR_CBANK_PARAM_SIZE
	.align		4
.L_25:
        /*0078*/ 	.byte	0x03, 0x19
        /*007a*/ 	.short	0x0020


	//----- nvinfo : EIATTR_PARAM_CBANK
	.align		4
        /*007c*/ 	.byte	0x04, 0x0a
        /*007e*/ 	.short	(.L_27 - .L_26)
	.align		4
.L_26:
        /*0080*/ 	.word	index@(.nv.constant0._Z19matrixAdd_coalescedPKlS0_Plii)
        /*0084*/ 	.short	0x0380
        /*0086*/ 	.short	0x0020


	//----- nvinfo : EIATTR_SW_WAR
	.align		4
.L_27:
        /*0088*/ 	.byte	0x04, 0x36
        /*008a*/ 	.short	(.L_29 - .L_28)
.L_28:
        /*008c*/ 	.word	0x00000008
.L_29:


//--------------------- .nv.info._Z9matrixAddPKlS0_Plii --------------------------
	.section	.nv.info._Z9matrixAddPKlS0_Plii,"",@"SHT_CUDA_INFO"
	.sectionflags	@""
	.align	4


	//----- nvinfo : EIATTR_CUDA_API_VERSION
	.align		4
        /*0000*/ 	.byte	0x04, 0x37
        /*0002*/ 	.short	(.L_31 - .L_30)
.L_30:
        /*0004*/ 	.word	0x00000082


	//----- nvinfo : EIATTR_KPARAM_INFO
	.align		4
.L_31:
        /*0008*/ 	.byte	0x04, 0x17
        /*000a*/ 	.short	(.L_33 - .L_32)
.L_32:
        /*000c*/ 	.word	0x00000000
        /*0010*/ 	.short	0x0004
        /*0012*/ 	.short	0x001c
        /*0014*/ 	.byte	0x00, 0xf0, 0x11, 0x00


	//----- nvinfo : EIATTR_KPARAM_INFO
	.align		4
.L_33:
        /*0018*/ 	.byte	0x04, 0x17
        /*001a*/ 	.short	(.L_35 - .L_34)
.L_34:
        /*001c*/ 	.word	0x00000000
        /*0020*/ 	.short	0x0003
        /*0022*/ 	.short	0x0018
        /*0024*/ 	.byte	0x00, 0xf0, 0x11, 0x00


	//----- nvinfo : EIATTR_KPARAM_INFO
	.align		4
.L_35:
        /*0028*/ 	.byte	0x04, 0x17
        /*002a*/ 	.short	(.L_37 - .L_36)
.L_36:
        /*002c*/ 	.word	0x00000000
        /*0030*/ 	.short	0x0002
        /*0032*/ 	.short	0x0010
        /*0034*/ 	.byte	0x00, 0xf5, 0x21, 0x00


	//----- nvinfo : EIATTR_KPARAM_INFO
	.align		4
.L_37:
        /*0038*/ 	.byte	0x04, 0x17
        /*003a*/ 	.short	(.L_39 - .L_38)
.L_38:
        /*003c*/ 	.word	0x00000000
        /*0040*/ 	.short	0x0001
        /*0042*/ 	.short	0x0008
        /*0044*/ 	.byte	0x00, 0xf5, 0x21, 0x00


	//----- nvinfo : EIATTR_KPARAM_INFO
	.align		4
.L_39:
        /*0048*/ 	.byte	0x04, 0x17
        /*004a*/ 	.short	(.L_41 - .L_40)
.L_40:
        /*004c*/ 	.word	0x00000000
        /*0050*/ 	.short	0x0000
        /*0052*/ 	.short	0x0000
        /*0054*/ 	.byte	0x00, 0xf5, 0x21, 0x00


	//----- nvinfo : EIATTR_SPARSE_MMA_MASK
	.align		4
.L_41:
        /*0058*/ 	.byte	0x03, 0x50
        /*005a*/ 	.short	0x0000


	//----- nvinfo : EIATTR_MAXREG_COUNT
	.align		4
        /*005c*/ 	.byte	0x03, 0x1b
        /*005e*/ 	.short	0x00ff


	//----- nvinfo : EIATTR_MERCURY_ISA_VERSION
	.align		4
        /*0060*/ 	.byte	0x03, 0x5f
        /*0062*/ 	.short	0x0101


	//----- nvinfo : EIATTR_VRC_CTA_INIT_COUNT
	.align		4
        /*0064*/ 	.byte	0x02, 0x4a
	.zero		1
	.zero		1


	//----- nvinfo : EIATTR_EXIT_INSTR_OFFSETS
	.align		4
        /*0068*/ 	.byte	0x04, 0x1c
        /*006a*/ 	.short	(.L_43 - .L_42)


	//   ....[0]....
.L_42:
        /*006c*/ 	.word	0x000000c0


	//   ....[1]....
        /*0070*/ 	.word	0x000001a0


	//----- nvinfo : EIATTR_CBANK_PARAM_SIZE
	.align		4
.L_43:
        /*0074*/ 	.byte	0x03, 0x19
        /*0076*/ 	.short	0x0020


	//----- nvinfo : EIATTR_PARAM_CBANK
	.align		4
        /*0078*/ 	.byte	0x04, 0x0a
        /*007a*/ 	.short	(.L_45 - .L_44)
	.align		4
.L_44:
        /*007c*/ 	.word	index@(.nv.constant0._Z9matrixAddPKlS0_Plii)
        /*0080*/ 	.short	0x0380
        /*0082*/ 	.short	0x0020


	//----- nvinfo : EIATTR_SW_WAR
	.align		4
.L_45:
        /*0084*/ 	.byte	0x04, 0x36
        /*0086*/ 	.short	(.L_47 - .L_46)
.L_46:
        /*0088*/ 	.word	0x00000008
.L_47:


//--------------------- .nv.callgraph             --------------------------
	.section	.nv.callgraph,"",@"SHT_CUDA_CALLGRAPH"
	.align	4
	.sectionentsize	8
	.align		4
        /*0000*/ 	.word	0x00000000
	.align		4
        /*0004*/ 	.word	0xffffffff
	.align		4
        /*0008*/ 	.word	0x00000000
	.align		4
        /*000c*/ 	.word	0xfffffffe
	.align		4
        /*0010*/ 	.word	0x00000000
	.align		4
        /*0014*/ 	.word	0xfffffffd
	.align		4
        /*0018*/ 	.word	0x00000000
	.align		4
        /*001c*/ 	.word	0xfffffffc


//--------------------- .text._Z19matrixAdd_coalescedPKlS0_Plii --------------------------
	.section	.text._Z19matrixAdd_coalescedPKlS0_Plii,"ax",@progbits
	.align	128
        .global         _Z19matrixAdd_coalescedPKlS0_Plii
        .type           _Z19matrixAdd_coalescedPKlS0_Plii,@function
        .size           _Z19matrixAdd_coalescedPKlS0_Plii,(.L_x_2 - _Z19matrixAdd_coalescedPKlS0_Plii)
        .other          _Z19matrixAdd_coalescedPKlS0_Plii,@"STO_CUDA_ENTRY STV_DEFAULT"
_Z19matrixAdd_coalescedPKlS0_Plii:
.text._Z19matrixAdd_coalescedPKlS0_Plii:
[----:B------:R-:W-:Y:S01]  /*0000*/  LDC R1, c[0x0][0x37c] ;  /* 0x0000df00ff017b82 */ /* 0x000fe20000000800 */
[----:B------:R-:W0:Y:S07]  /*0010*/  S2R R11, SR_TID.Y ;  /* 0x00000000000b7919 */ /* 0x000e2e0000002200 */
[----:B------:R-:W0:Y:S01]  /*0020*/  LDC R0, c[0x0][0x364] ;  /* 0x0000d900ff007b82 */ /* 0x000e220000000800 */
[----:B------:R-:W1:Y:S01]  /*0030*/  LDCU UR7, c[0x0][0x39c] ;  /* 0x00007380ff0777ac */ /* 0x000e620008000800 */
[----:B------:R-:W2:Y:S01]  /*0040*/  S2R R13, SR_TID.X ;  /* 0x00000000000d7919 */ /* 0x000ea20000002100 */
[----:B------:R-:W3:Y:S05]  /*0050*/  LDCU.64 UR8, c[0x0][0x358] ;  /* 0x00006b00ff0877ac */ /* 0x000eea0008000a00 */
[----:B------:R-:W0:Y:S01]  /*0060*/  S2UR UR4, SR_CTAID.Y ;  /* 0x00000000000479c3 */ /* 0x000e220000002600 */
[----:B------:R-:W4:Y:S07]  /*0070*/  LDCU UR10, c[0x0][0x398] ;  /* 0x00007300ff0a77ac */ /* 0x000f2e0008000800 */
[----:B------:R-:W2:Y:S08]  /*0080*/  S2UR UR5, SR_CTAID.X ;  /* 0x00000000000579c3 */ /* 0x000eb00000002500 */
[----:B------:R-:W2:Y:S08]  /*0090*/  LDC R7, c[0x0][0x360] ;  /* 0x0000d800ff077b82 */ /* 0x000eb00000000800 */
[----:B------:R-:W5:Y:S01]  /*00a0*/  LDC.64 R2, c[0x0][0x380] ;  /* 0x0000e000ff027b82 */ /* 0x000f620000000a00 */
[----:B0-----:R-:W-:-:S07]  /*00b0*/  IMAD R0, R0, UR4, R11 ;  /* 0x0000000400007c24 */ /* 0x001fce000f8e020b */
[----:B------:R-:W0:Y:S01]  /*00c0*/  LDC.64 R4, c[0x0][0x388] ;  /* 0x0000e200ff047b82 */ /* 0x000e220000000a00 */
[----:B--2---:R-:W-:-:S04]  /*00d0*/  IMAD R7, R7, UR5, R13 ;  /* 0x0000000507077c24 */ /* 0x004fc8000f8e020d */
[----:B-1----:R-:W-:-:S04]  /*00e0*/  IMAD R9, R0, UR7, R7 ;  /* 0x0000000700097c24 */ /* 0x002fc8000f8e0207 */
[----:B-----5:R-:W-:-:S06]  /*00f0*/  IMAD.WIDE R2, R9, 0x8, R2 ;  /* 0x0000000809027825 */ /* 0x020fcc00078e0202 */
[----:B---3--:R-:W2:Y:S01]  /*0100*/  LDG.E R2, desc[UR8][R2.64] ;  /* 0x0000000802027981 */ /* 0x008ea2000c1e1900 */
[----:B0-----:R-:W-:-:S06]  /*0110*/  IMAD.WIDE R4, R9, 0x8, R4 ;  /* 0x0000000809047825 */ /* 0x001fcc00078e0204 */
[----:B------:R-:W3:Y:S01]  /*0120*/  LDG.E R4, desc[UR8][R4.64] ;  /* 0x0000000804047981 */ /* 0x000ee2000c1e1900 */
[----:B------:R-:W0:Y:S01]  /*0130*/  S2UR UR6, SR_CgaCtaId ;  /* 0x00000000000679c3 */ /* 0x000e220000008800 */
[----:B------:R-:W-:Y:S02]  /*0140*/  UMOV UR4, 0x400 ;  /* 0x0000040000047882 */ /* 0x000fe40000000000 */
[----:B------:R-:W-:Y:S01]  /*0150*/  UIADD3 UR5, UPT, UPT, UR4, 0x400, URZ ;  /* 0x0000040004057890 */ /* 0x000fe2000fffe0ff */
[----:B------:R-:W-:Y:S01]  /*0160*/  ISETP.GE.AND P0, PT, R7, UR7, PT ;  /* 0x0000000707007c0c */ /* 0x000fe2000bf06270 */
[----:B0-----:R-:W-:Y:S02]  /*0170*/  ULEA UR4, UR6, UR4, 0x18 ;  /* 0x0000000406047291 */ /* 0x001fe4000f8ec0ff */
[----:B------:R-:W-:-:S04]  /*0180*/  ULEA UR5, UR6, UR5, 0x18 ;  /* 0x0000000506057291 */ /* 0x000fc8000f8ec0ff */
[C---:B------:R-:W-:Y:S02]  /*0190*/  LEA R6, R11.reuse, UR4, 0x6 ;  /* 0x000000040b067c11 */ /* 0x040fe4000f8e30ff */
[----:B------:R-:W-:Y:S02]  /*01a0*/  LEA R8, R11, UR5, 0x6 ;  /* 0x000000050b087c11 */ /* 0x000fe4000f8e30ff */
[C---:B------:R-:W-:Y:S02]  /*01b0*/  LEA R7, R13.reuse, R6, 0x2 ;  /* 0x000000060d077211 */ /* 0x040fe400078e10ff */
[----:B------:R-:W-:Y:S02]  /*01c0*/  LEA R11, R13, R8, 0x2 ;  /* 0x000000080d0b7211 */ /* 0x000fe400078e10ff */
[----:B----4-:R-:W-:Y:S01]  /*01d0*/  ISETP.GE.OR P0, PT, R0, UR10, P0 ;  /* 0x0000000a00007c0c */ /* 0x010fe20008706670 */
[----:B--2---:R0:W-:Y:S04]  /*01e0*/  STS [R7], R2 ;  /* 0x0000000207007388 */ /* 0x0041e80000000800 */
[----:B---3--:R0:W-:Y:S01]  /*01f0*/  STS [R11], R4 ;  /* 0x000000040b007388 */ /* 0x0081e20000000800 */
[----:B------:R-:W-:Y:S07]  /*0200*/  BAR.SYNC.DEFER_BLOCKING 0x0 ;  /* 0x0000000000007b1d */ /* 0x000fee0000010000 */
[----:B------:R-:W-:Y:S05]  /*0210*/  @P0 EXIT ;  /* 0x000000000000094d */ /* 0x000fea0003800000 */
[----:B0-----:R-:W-:Y:S01]  /*0220*/  LDS R2, [R7] ;  /* 0x0000000007027984 */ /* 0x001fe20000000800 */
[----:B------:R-:W0:Y:S03]  /*0230*/  LDC.64 R4, c[0x0][0x390] ;  /* 0x0000e400ff047b82 */ /* 0x000e260000000a00 */
[----:B------:R-:W1:Y:S01]  /*0240*/  LDS R3, [R11] ;  /* 0x000000000b037984 */ /* 0x000e620000000800 */
[----:B0-----:R-:W-:Y:S01]  /*0250*/  IMAD.WIDE R4, R9, 0x8, R4 ;  /* 0x0000000809047825 */ /* 0x001fe200078e0204 */
[----:B-1----:R-:W-:-:S04]  /*0260*/  IADD3 R2, PT, PT, R2, R3, RZ ;  /* 0x0000000302027210 */ /* 0x002fc80007ffe0ff */
[----:B------:R-:W-:-:S05]  /*0270*/  SHF.R.S32.HI R3, RZ, 0x1f, R2 ;  /* 0x0000001fff037819 */ /* 0x000fca0000011402 */
[----:B------:R-:W-:Y:S01]  /*0280*/  STG.E.64 desc[UR8][R4.64], R2 ;  /* 0x0000000204007986 */ /* 0x000fe2000c101b08 */
[----:B------:R-:W-:Y:S05]  /*0290*/  EXIT ;  /* 0x000000000000794d */ /* 0x000fea0003800000 */
.L_x_0:
[----:B------:R-:W-:-:S00]  /*02a0*/  BRA `(.L_x_0) ;  /* 0xfffffffc00fc7947 */ /* 0x000fc0000383ffff */
[----:B------:R-:W-:-:S00]  /*02b0*/  NOP ;  /* 0x0000000000007918 */ /* 0x000fc00000000000 */
        /* <DEDUP_REMOVED lines=12> */
.L_x_2:


//--------------------- .text._Z9matrixAddPKlS0_Plii --------------------------
	.section	.text._Z9matrixAddPKlS0_Plii,"ax",@progbits
	.align	128
        .global         _Z9matrixAddPKlS0_Plii
        .type           _Z9matrixAddPKlS0_Plii,@function
        .size           _Z9matrixAddPKlS0_Plii,(.L_x_3 - _Z9matrixAddPKlS0_Plii)
        .other          _Z9matrixAddPKlS0_Plii,@"STO_CUDA_ENTRY STV_DEFAULT"
_Z9matrixAddPKlS0_Plii:
.text._Z9matrixAddPKlS0_Plii:
[----:B------:R-:W-:Y:S01]  /*0000*/  LDC R1, c[0x0][0x37c] ;  /* 0x0000df00ff017b82 */ /* 0x000fe20000000800 */
[----:B------:R-:W0:Y:S07]  /*0010*/  S2R R2, SR_TID.X ;  /* 0x0000000000027919 */ /* 0x000e2e0000002100 */
[----:B------:R-:W1:Y:S01]  /*0020*/  LDC R0, c[0x0][0x364] ;  /* 0x0000d900ff007b82 */ /* 0x000e620000000800 */
[----:B------:R-:W2:Y:S01]  /*0030*/  LDCU.64 UR6, c[0x0][0x398] ;  /* 0x00007300ff0677ac */ /* 0x000ea20008000a00 */
[----:B------:R-:W1:Y:S06]  /*0040*/  S2R R3, SR_TID.Y ;  /* 0x0000000000037919 */ /* 0x000e6c0000002200 */
[----:B------:R-:W0:Y:S08]  /*0050*/  S2UR UR5, SR_CTAID.X ;  /* 0x00000000000579c3 */ /* 0x000e300000002500 */
[----:B------:R-:W0:Y:S08]  /*0060*/  LDC R7, c[0x0][0x360] ;  /* 0x0000d800ff077b82 */ /* 0x000e300000000800 */
[----:B------:R-:W1:Y:S01]  /*0070*/  S2UR UR4, SR_CTAID.Y ;  /* 0x00000000000479c3 */ /* 0x000e620000002600 */
[----:B0-----:R-:W-:-:S05]  /*0080*/  IMAD R7, R7, UR5, R2 ;  /* 0x0000000507077c24 */ /* 0x001fca000f8e0202 */
[----:B--2---:R-:W-:Y:S01]  /*0090*/  ISETP.GE.AND P0, PT, R7, UR7, PT ;  /* 0x0000000707007c0c */ /* 0x004fe2000bf06270 */
[----:B-1----:R-:W-:-:S05]  /*00a0*/  IMAD R0, R0, UR4, R3 ;  /* 0x0000000400007c24 */ /* 0x002fca000f8e0203 */
[----:B------:R-:W-:-:S13]  /*00b0*/  ISETP.GE.OR P0, PT, R0, UR6, P0 ;  /* 0x0000000600007c0c */ /* 0x000fda0008706670 */
[----:B------:R-:W-:Y:S05]  /*00c0*/  @P0 EXIT ;  /* 0x000000000000094d */ /* 0x000fea0003800000 */
[----:B------:R-:W0:Y:S01]  /*00d0*/  LDC.64 R2, c[0x0][0x380] ;  /* 0x0000e000ff027b82 */ /* 0x000e220000000a00 */
[----:B------:R-:W1:Y:S01]  /*00e0*/  LDCU.64 UR4, c[0x0][0x358] ;  /* 0x00006b00ff0477ac */ /* 0x000e620008000a00 */
[----:B------:R-:W-:-:S06]  /*00f0*/  IMAD R11, R0, UR7, R7 ;  /* 0x00000007000b7c24 */ /* 0x000fcc000f8e0207 */
[----:B------:R-:W2:Y:S08]  /*0100*/  LDC.64 R4, c[0x0][0x388] ;  /* 0x0000e200ff047b82 */ /* 0x000eb00000000a00 */
[----:B------:R-:W3:Y:S01]  /*0110*/  LDC.64 R6, c[0x0][0x390] ;  /* 0x0000e400ff067b82 */ /* 0x000ee20000000a00 */
[----:B0-----:R-:W-:-:S06]  /*0120*/  IMAD.WIDE R2, R11, 0x8, R2 ;  /* 0x000000080b027825 */ /* 0x001fcc00078e0202 */
[----:B-1----:R-:W4:Y:S01]  /*0130*/  LDG.E.64 R2, desc[UR4][R2.64] ;  /* 0x0000000402027981 */ /* 0x002f22000c1e1b00 */
[----:B--2---:R-:W-:-:S06]  /*0140*/  IMAD.WIDE R4, R11, 0x8, R4 ;  /* 0x000000080b047825 */ /* 0x004fcc00078e0204 */
[----:B------:R-:W4:Y:S01]  /*0150*/  LDG.E.64 R4, desc[UR4][R4.64] ;  /* 0x0000000404047981 */ /* 0x000f22000c1e1b00 */
[----:B---3--:R-:W-:Y:S01]  /*0160*/  IMAD.WIDE R6, R11, 0x8, R6 ;  /* 0x000000080b067825 */ /* 0x008fe200078e0206 */
[----:B----4-:R-:W-:-:S04]  /*0170*/  IADD3 R8, P0, PT, R2, R4, RZ ;  /* 0x0000000402087210 */ /* 0x010fc80007f1e0ff */
[----:B------:R-:W-:-:S05]  /*0180*/  IADD3.X R9, PT, PT, R3, R5, RZ, P0, !PT ;  /* 0x0000000503097210 */ /* 0x000fca00007fe4ff */
[----:B------:R-:W-:Y:S01]  /*0190*/  STG.E.64 desc[UR4][R6.64], R8 ;  /* 0x0000000806007986 */ /* 0x000fe2000c101b04 */
[----:B------:R-:W-:Y:S05]  /*01a0*/  EXIT ;  /* 0x000000000000794d */ /* 0x000fea0003800000 */
.L_x_1:
        /* <DEDUP_REMOVED lines=13> */
.L_x_3:


//--------------------- .nv.shared._Z19matrixAdd_coalescedPKlS0_Plii --------------------------
	.section	.nv.shared._Z19matrixAdd_coalescedPKlS0_Plii,"aw",@nobits
	.sectionflags	@""
	.align	4
.nv.shared._Z19matrixAdd_coalescedPKlS0_Plii:
	.zero		3072


//--------------------- .nv.shared.reserved.0     --------------------------
	.section	.nv.shared.reserved.0,"aw",@nobits
	.weak		__nv_reservedSMEM_offset_0_alias
	.size		__nv_reservedSMEM_offset_0_alias, 0, 64
	.other		__nv_reservedSMEM_offset_0_alias,@"STO_CUDA_RESERVED_SHARED STV_DEFAULT"
__nv_reservedSMEM_offset_0_alias:
	.zero		0
	.zero		64


//--------------------- .nv.constant0._Z19matrixAdd_coalescedPKlS0_Plii --------------------------
	.section	.nv.constant0._Z19matrixAdd_coalescedPKlS0_Plii,"a",@progbits
	.sectionflags	@""
	.align	4
.nv.constant0._Z19matrixAdd_coalescedPKlS0_Plii:
	.zero		928


//--------------------- .nv.constant0._Z9matrixAddPKlS0_Plii --------------------------
	.section	.nv.constant0._Z9matrixAddPKlS0_Plii,"a",@progbits
	.sectionflags	@""
	.align	4
.nv.constant0._Z9matrixAddPKlS0_Plii:
	.zero		928


//--------------------- SYMBOLS --------------------------

	.type		.nv.reservedSmem.offset0,@object
	.size		.nv.reservedSmem.offset0,0x4
	.type		.nv.reservedSmem.cap,@object
	.size		.nv.reservedSmem.cap,0x4
